	.headerflags	@"EF_CUDA_TEXMODE_UNIFIED EF_CUDA_64BIT_ADDRESS EF_CUDA_ACCELERATORS EF_CUDA_SM90 EF_CUDA_VIRTUAL_SM(EF_CUDA_SM90)"
	.elftype	@"ET_EXEC"


//--------------------- .nv.info                  --------------------------
	.section	.nv.info,"",@"SHT_CUDA_INFO"
	.align	4


	//----- nvinfo : EIATTR_REGCOUNT
	.align		4
        /*0000*/ 	.byte	0x04, 0x2f
        /*0002*/ 	.short	(.L_3 - .L_2)
	.align		4
.L_2:
        /*0004*/ 	.word	index@(triton_poi_fused__native_batch_norm_legit_no_training_convolution_19)
        /*0008*/ 	.word	0x00000020


	//----- nvinfo : EIATTR_MIN_STACK_SIZE
	.align		4
.L_3:
        /*000c*/ 	.byte	0x04, 0x12
        /*000e*/ 	.short	(.L_5 - .L_4)
	.align		4
.L_4:
        /*0010*/ 	.word	index@(triton_poi_fused__native_batch_norm_legit_no_training_convolution_19)
        /*0014*/ 	.word	0x00000000


	//----- nvinfo : EIATTR_FRAME_SIZE
	.align		4
.L_5:
        /*0018*/ 	.byte	0x04, 0x11
        /*001a*/ 	.short	(.L_7 - .L_6)
	.align		4
.L_6:
        /*001c*/ 	.word	index@(triton_poi_fused__native_batch_norm_legit_no_training_convolution_19)
        /*0020*/ 	.word	0x00000000


	//----- nvinfo : EIATTR_MIN_STACK_SIZE
	.align		4
.L_7:
        /*0024*/ 	.byte	0x04, 0x12
        /*0026*/ 	.short	(.L_9 - .L_8)
	.align		4
.L_8:
        /*0028*/ 	.word	index@(triton_poi_fused__native_batch_norm_legit_no_training_convolution_19)
        /*002c*/ 	.word	0x00000000
.L_9:


//--------------------- .nv.info.triton_poi_fused__native_batch_norm_legit_no_training_convolution_19 --------------------------
	.section	.nv.info.triton_poi_fused__native_batch_norm_legit_no_training_convolution_19,"",@"SHT_CUDA_INFO"
	.sectionflags	@""
	.align	4


	//----- nvinfo : EIATTR_CUDA_API_VERSION
	.align		4
        /*0000*/ 	.byte	0x04, 0x37
        /*0002*/ 	.short	(.L_11 - .L_10)
.L_10:
        /*0004*/ 	.word	0x0000007c


	//----- nvinfo : EIATTR_KPARAM_INFO
	.align		4
.L_11:
        /*0008*/ 	.byte	0x04, 0x17
        /*000a*/ 	.short	(.L_13 - .L_12)
.L_12:
        /*000c*/ 	.word	0x00000000
        /*0010*/ 	.short	0x0007
        /*0012*/ 	.short	0x0038
        /*0014*/ 	.byte	0x00, 0xf0, 0x11, 0x00


	//----- nvinfo : EIATTR_KPARAM_INFO
	.align		4
.L_13:
        /*0018*/ 	.byte	0x04, 0x17
        /*001a*/ 	.short	(.L_15 - .L_14)
.L_14:
        /*001c*/ 	.word	0x00000000
        /*0020*/ 	.short	0x0006
        /*0022*/ 	.short	0x0030
        /*0024*/ 	.byte	0x00, 0xf4, 0x21, 0x00


	//----- nvinfo : EIATTR_KPARAM_INFO
	.align		4
.L_15:
        /*0028*/ 	.byte	0x04, 0x17
        /*002a*/ 	.short	(.L_17 - .L_16)
.L_16:
        /*002c*/ 	.word	0x00000000
        /*0030*/ 	.short	0x0005
        /*0032*/ 	.short	0x0028
        /*0034*/ 	.byte	0x00, 0xf4, 0x21, 0x00


	//----- nvinfo : EIATTR_KPARAM_INFO
	.align		4
.L_17:
        /*0038*/ 	.byte	0x04, 0x17
        /*003a*/ 	.short	(.L_19 - .L_18)
.L_18:
        /*003c*/ 	.word	0x00000000
        /*0040*/ 	.short	0x0004
        /*0042*/ 	.short	0x0020
        /*0044*/ 	.byte	0x00, 0xf4, 0x21, 0x00


	//----- nvinfo : EIATTR_KPARAM_INFO
	.align		4
.L_19:
        /*0048*/ 	.byte	0x04, 0x17
        /*004a*/ 	.short	(.L_21 - .L_20)
.L_20:
        /*004c*/ 	.word	0x00000000
        /*0050*/ 	.short	0x0003
        /*0052*/ 	.short	0x0018
        /*0054*/ 	.byte	0x00, 0xf4, 0x21, 0x00


	//----- nvinfo : EIATTR_KPARAM_INFO
	.align		4
.L_21:
        /*0058*/ 	.byte	0x04, 0x17
        /*005a*/ 	.short	(.L_23 - .L_22)
.L_22:
        /*005c*/ 	.word	0x00000000
        /*0060*/ 	.short	0x0002
        /*0062*/ 	.short	0x0010
        /*0064*/ 	.byte	0x00, 0xf4, 0x21, 0x00


	//----- nvinfo : EIATTR_KPARAM_INFO
	.align		4
.L_23:
        /*0068*/ 	.byte	0x04, 0x17
        /*006a*/ 	.short	(.L_25 - .L_24)
.L_24:
        /*006c*/ 	.word	0x00000000
        /*0070*/ 	.short	0x0001
        /*0072*/ 	.short	0x0008
        /*0074*/ 	.byte	0x00, 0xf4, 0x21, 0x00


	//----- nvinfo : EIATTR_KPARAM_INFO
	.align		4
.L_25:
        /*0078*/ 	.byte	0x04, 0x17
        /*007a*/ 	.short	(.L_27 - .L_26)
.L_26:
        /*007c*/ 	.word	0x00000000
        /*0080*/ 	.short	0x0000
        /*0082*/ 	.short	0x0000
        /*0084*/ 	.byte	0x00, 0xf4, 0x21, 0x00


	//----- nvinfo : EIATTR_SPARSE_MMA_MASK
	.align		4
.L_27:
        /*0088*/ 	.byte	0x03, 0x50
        /*008a*/ 	.short	0x0000


	//----- nvinfo : EIATTR_MAXREG_COUNT
	.align		4
        /*008c*/ 	.byte	0x03, 0x1b
        /*008e*/ 	.short	0x00ff


	//----- nvinfo : EIATTR_EXIT_INSTR_OFFSETS
	.align		4
        /*0090*/ 	.byte	0x04, 0x1c
        /*0092*/ 	.short	(.L_29 - .L_28)


	//   ....[0]....
.L_28:
        /*0094*/ 	.word	0x000006e0


	//----- nvinfo : EIATTR_REQNTID
	.align		4
.L_29:
        /*0098*/ 	.byte	0x04, 0x10
        /*009a*/ 	.short	(.L_31 - .L_30)
.L_30:
        /*009c*/ 	.word	0x00000080
        /*00a0*/ 	.word	0x00000001
        /*00a4*/ 	.word	0x00000001


	//----- nvinfo : EIATTR_CBANK_PARAM_SIZE
	.align		4
.L_31:
        /*00a8*/ 	.byte	0x03, 0x19
        /*00aa*/ 	.short	0x003c


	//----- nvinfo : EIATTR_PARAM_CBANK
	.align		4
        /*00ac*/ 	.byte	0x04, 0x0a
        /*00ae*/ 	.short	(.L_33 - .L_32)
	.align		4
.L_32:
        /*00b0*/ 	.word	index@(.nv.constant0.triton_poi_fused__native_batch_norm_legit_no_training_convolution_19)
        /*00b4*/ 	.short	0x0210
        /*00b6*/ 	.short	0x003c


	//----- nvinfo : EIATTR_SW_WAR
	.align		4
.L_33:
        /*00b8*/ 	.byte	0x04, 0x36
        /*00ba*/ 	.short	(.L_35 - .L_34)
.L_34:
        /*00bc*/ 	.word	0x00000008
.L_35:


//--------------------- .nv.callgraph             --------------------------
	.section	.nv.callgraph,"",@"SHT_CUDA_CALLGRAPH"
	.align	4
	.sectionentsize	8
	.align		4
        /*0000*/ 	.word	0x00000000
	.align		4
        /*0004*/ 	.word	0xffffffff
	.align		4
        /*0008*/ 	.word	0x00000000
	.align		4
        /*000c*/ 	.word	0xfffffffe
	.align		4
        /*0010*/ 	.word	0x00000000
	.align		4
        /*0014*/ 	.word	0xfffffffd
	.align		4
        /*0018*/ 	.word	0x00000000
	.align		4
        /*001c*/ 	.word	0xfffffffc


//--------------------- .nv.constant4             --------------------------
	.section	.nv.constant4,"a",@progbits
	.align	8
	.align		8
.nv.constant4:
        /*0000*/ 	.dword	_$_str
	.align		8
        /*0008*/ 	.dword	_$_str_$_2


//--------------------- .text.triton_poi_fused__native_batch_norm_legit_no_training_convolution_19 --------------------------
	.section	.text.triton_poi_fused__native_batch_norm_legit_no_training_convolution_19,"ax",@progbits
	.align	128
        .global         triton_poi_fused__native_batch_norm_legit_no_training_convolution_19
        .type           triton_poi_fused__native_batch_norm_legit_no_training_convolution_19,@function
        .size           triton_poi_fused__native_batch_norm_legit_no_training_convolution_19,(.L_x_1 - triton_poi_fused__native_batch_norm_legit_no_training_convolution_19)
        .other          triton_poi_fused__native_batch_norm_legit_no_training_convolution_19,@"STO_CUDA_ENTRY STV_DEFAULT"
triton_poi_fused__native_batch_norm_legit_no_training_convolution_19:
.text.triton_poi_fused__native_batch_norm_legit_no_training_convolution_19:
[----:B------:R-:W-:Y:S01]  /*0000*/  LDC R1, c[0x0][0x28] ;  /* 0x00000a00ff017b82 */ /* 0x000fe20000000800 */
[----:B------:R-:W1:Y:S07]  /*0010*/  S2R R0, SR_TID.X ;  /* 0x0000000000007919 */ /* 0x000e6e0000002100 */
[----:B------:R-:W2:Y:S01]  /*0020*/  LDC.64 R16, c[0x0][0x228] ;  /* 0x00008a00ff107b82 */ /* 0x000ea20000000a00 */
[----:B------:R-:W-:Y:S01]  /*0030*/  ULDC.64 UR4, c[0x0][0x208] ;  /* 0x0000820000047ab9 */ /* 0x000fe20000000a00 */
[----:B------:R-:W3:Y:S06]  /*0040*/  S2R R3, SR_CTAID.X ;  /* 0x0000000000037919 */ /* 0x000eec0000002500 */
[----:B------:R-:W4:Y:S08]  /*0050*/  LDC.64 R8, c[0x0][0x218] ;  /* 0x00008600ff087b82 */ /* 0x000f300000000a00 */
[----:B------:R-:W5:Y:S08]  /*0060*/  LDC.64 R26, c[0x0][0x210] ;  /* 0x00008400ff1a7b82 */ /* 0x000f700000000a00 */
[----:B------:R-:W5:Y:S01]  /*0070*/  LDC.64 R20, c[0x0][0x220] ;  /* 0x00008800ff147b82 */ /* 0x000f620000000a00 */
[----:B-1----:R-:W-:-:S02]  /*0080*/  SHF.L.U32 R0, R0, 0x2, RZ ;  /* 0x0000000200007819 */ /* 0x002fc400000006ff */
[----:B---3--:R-:W-:Y:S02]  /*0090*/  SHF.R.S32.HI R2, RZ, 0x15, R3 ;  /* 0x00000015ff027819 */ /* 0x008fe40000011403 */
[----:B------:R-:W-:Y:S02]  /*00a0*/  LOP3.LUT R0, R0, 0x1fc, RZ, 0xc0, !PT ;  /* 0x000001fc00007812 */ /* 0x000fe400078ec0ff */
[----:B------:R-:W-:Y:S02]  /*00b0*/  SGXT R2, R2, 0x1 ;  /* 0x000000010202781a */ /* 0x000fe40000000200 */
[----:B------:R-:W-:-:S04]  /*00c0*/  LEA R3, R3, R0, 0xa ;  /* 0x0000000003037211 */ /* 0x000fc800078e50ff */
[----:B------:R-:W-:-:S04]  /*00d0*/  LEA.HI R2, R2, R3, RZ, 0x6 ;  /* 0x0000000302027211 */ /* 0x000fc800078f30ff */
[----:B------:R-:W-:-:S04]  /*00e0*/  LOP3.LUT R2, R2, 0xffffffc0, RZ, 0xc0, !PT ;  /* 0xffffffc002027812 */ /* 0x000fc800078ec0ff */
[----:B------:R-:W-:-:S05]  /*00f0*/  IADD3 R24, R3, -R2, RZ ;  /* 0x8000000203187210 */ /* 0x000fca0007ffe0ff */
[----:B--2---:R-:W-:-:S06]  /*0100*/  IMAD.WIDE R16, R24, 0x4, R16 ;  /* 0x0000000418107825 */ /* 0x004fcc00078e0210 */
[----:B------:R-:W2:Y:S01]  /*0110*/  LDG.E.EL.128 R16, desc[UR4][R16.64] ;  /* 0x0000000410107981 */ /* 0x000ea2000c2e1d00 */
[----:B----4-:R-:W-:-:S04]  /*0120*/  IMAD.WIDE R8, R24, 0x4, R8 ;  /* 0x0000000418087825 */ /* 0x010fc800078e0208 */
[----:B-----5:R-:W-:Y:S02]  /*0130*/  IMAD.WIDE R26, R3, 0x4, R26 ;  /* 0x00000004031a7825 */ /* 0x020fe400078e021a */
[----:B------:R-:W3:Y:S04]  /*0140*/  LDG.E.EL.128 R8, desc[UR4][R8.64] ;  /* 0x0000000408087981 */ /* 0x000ee8000c2e1d00 */
[----:B------:R-:W3:Y:S04]  /*0150*/  LDG.E.128 R4, desc[UR4][R26.64+0x800] ;  /* 0x000800041a047981 */ /* 0x000ee8000c1e1d00 */
[----:B------:R-:W4:Y:S01]  /*0160*/  LDG.E.128 R12, desc[UR4][R26.64] ;  /* 0x000000041a0c7981 */ /* 0x000f22000c1e1d00 */
[----:B0-----:R-:W-:-:S06]  /*0170*/  IMAD.WIDE R20, R24, 0x4, R20 ;  /* 0x0000000418147825 */ /* 0x001fcc00078e0214 */
[----:B------:R-:W5:Y:S01]  /*0180*/  LDG.E.EL.128 R20, desc[UR4][R20.64] ;  /* 0x0000000414147981 */ /* 0x000f62000c2e1d00 */
[----:B--2---:R-:W-:-:S04]  /*0190*/  FADD R25, R16, 9.9999997473787516356e-06 ;  /* 0x3727c5ac10197421 */ /* 0x004fc80000000000 */
[----:B------:R-:W0:Y:S01]  /*01a0*/  MUFU.SQRT R0, R25 ;  /* 0x0000001900007308 */ /* 0x000e220000002000 */
[----:B------:R-:W-:Y:S01]  /*01b0*/  FADD R2, R18, 9.9999997473787516356e-06 ;  /* 0x3727c5ac12027421 */ /* 0x000fe20000000000 */
[----:B------:R-:W-:-:S06]  /*01c0*/  FADD R19, R19, 9.9999997473787516356e-06 ;  /* 0x3727c5ac13137421 */ /* 0x000fcc0000000000 */
[----:B------:R-:W1:Y:S08]  /*01d0*/  MUFU.SQRT R2, R2 ;  /* 0x0000000200027308 */ /* 0x000e700000002000 */
[----:B------:R-:W2:Y:S01]  /*01e0*/  MUFU.SQRT R19, R19 ;  /* 0x0000001300137308 */ /* 0x000ea20000002000 */
[C---:B0-----:R-:W-:Y:S01]  /*01f0*/  FSETP.GT.AND P6, PT, R0.reuse, 8.50705917302346158658e+37, PT ;  /* 0x7e8000000000780b */ /* 0x041fe20003fc4000 */
[----:B------:R-:W-:Y:S01]  /*0200*/  HFMA2.MMA R18, -RZ, RZ, 1.625, 0 ;  /* 0x3e800000ff127435 */ /* 0x000fe200000001ff */
[----:B------:R-:W-:Y:S01]  /*0210*/  FSETP.GEU.AND P5, PT, R0, 1.175494350822287508e-38, PT ;  /* 0x008000000000780b */ /* 0x000fe20003fae000 */
[----:B------:R-:W-:Y:S01]  /*0220*/  FADD R17, R17, 9.9999997473787516356e-06 ;  /* 0x3727c5ac11117421 */ /* 0x000fe20000000000 */
[----:B-1----:R-:W-:-:S03]  /*0230*/  FSETP.GT.AND P2, PT, R2, 8.50705917302346158658e+37, PT ;  /* 0x7e8000000200780b */ /* 0x002fc60003f44000 */
[----:B------:R-:W0:Y:S01]  /*0240*/  MUFU.SQRT R16, R17 ;  /* 0x0000001100107308 */ /* 0x000e220000002000 */
[----:B------:R-:W-:-:S03]  /*0250*/  FSETP.GEU.AND P0, PT, R2, 1.175494350822287508e-38, PT ;  /* 0x008000000200780b */ /* 0x000fc60003f0e000 */
[----:B------:R-:W-:Y:S02]  /*0260*/  FSEL R25, R18, 1, P6 ;  /* 0x3f80000012197808 */ /* 0x000fe40003000000 */
[----:B------:R-:W-:Y:S01]  /*0270*/  @P6 FMUL R0, R0, 0.25 ;  /* 0x3e80000000006820 */ /* 0x000fe20000400000 */
[C---:B--2---:R-:W-:Y:S02]  /*0280*/  FSETP.GT.AND P1, PT, R19.reuse, 8.50705917302346158658e+37, PT ;  /* 0x7e8000001300780b */ /* 0x044fe40003f24000 */
[----:B------:R-:W-:Y:S01]  /*0290*/  FSETP.GEU.AND P6, PT, R19, 1.175494350822287508e-38, PT ;  /* 0x008000001300780b */ /* 0x000fe20003fce000 */
[----:B------:R-:W-:Y:S01]  /*02a0*/  @!P5 FMUL R0, R0, 16777216 ;  /* 0x4b8000000000d820 */ /* 0x000fe20000400000 */
[----:B------:R-:W-:-:S05]  /*02b0*/  @P2 FMUL R2, R2, 0.25 ;  /* 0x3e80000002022820 */ /* 0x000fca0000400000 */
[----:B------:R-:W1:Y:S01]  /*02c0*/  MUFU.RCP R0, R0 ;  /* 0x0000000000007308 */ /* 0x000e620000001000 */
[----:B0-----:R-:W-:-:S03]  /*02d0*/  FSETP.GT.AND P4, PT, R16, 8.50705917302346158658e+37, PT ;  /* 0x7e8000001000780b */ /* 0x001fc60003f84000 */
[----:B------:R-:W-:Y:S01]  /*02e0*/  @P1 FMUL R19, R19, 0.25 ;  /* 0x3e80000013131820 */ /* 0x000fe20000400000 */
[----:B------:R-:W-:Y:S01]  /*02f0*/  @!P0 FMUL R2, R2, 16777216 ;  /* 0x4b80000002028820 */ /* 0x000fe20000400000 */
[----:B------:R-:W-:Y:S02]  /*0300*/  FSETP.GEU.AND P3, PT, R16, 1.175494350822287508e-38, PT ;  /* 0x008000001000780b */ /* 0x000fe40003f6e000 */
[----:B------:R-:W-:Y:S01]  /*0310*/  @!P6 FMUL R19, R19, 16777216 ;  /* 0x4b8000001313e820 */ /* 0x000fe20000400000 */
[----:B------:R-:W-:Y:S02]  /*0320*/  @!P5 FMUL R25, R25, 16777216 ;  /* 0x4b8000001919d820 */ /* 0x000fe40000400000 */
[----:B------:R-:W0:Y:S01]  /*0330*/  MUFU.RCP R2, R2 ;  /* 0x0000000200027308 */ /* 0x000e220000001000 */
[----:B------:R-:W-:Y:S01]  /*0340*/  FSEL R28, R18, 1, P4 ;  /* 0x3f800000121c7808 */ /* 0x000fe20002000000 */
[----:B-1----:R-:W-:-:S06]  /*0350*/  FMUL R0, R0, R25 ;  /* 0x0000001900007220 */ /* 0x002fcc0000400000 */
[----:B------:R-:W1:Y:S01]  /*0360*/  MUFU.RCP R19, R19 ;  /* 0x0000001300137308 */ /* 0x000e620000001000 */
[----:B------:R-:W-:Y:S01]  /*0370*/  FSEL R25, R18, 1, P2 ;  /* 0x3f80000012197808 */ /* 0x000fe20001000000 */
[----:B------:R-:W-:Y:S01]  /*0380*/  @P4 FMUL R16, R16, 0.25 ;  /* 0x3e80000010104820 */ /* 0x000fe20000400000 */
[----:B------:R-:W-:-:S03]  /*0390*/  FSEL R18, R18, 1, P1 ;  /* 0x3f80000012127808 */ /* 0x000fc60000800000 */
[----:B------:R-:W-:Y:S01]  /*03a0*/  @!P3 FMUL R16, R16, 16777216 ;  /* 0x4b8000001010b820 */ /* 0x000fe20000400000 */
[----:B------:R-:W-:Y:S01]  /*03b0*/  @!P0 FMUL R25, R25, 16777216 ;  /* 0x4b80000019198820 */ /* 0x000fe20000400000 */
[----:B------:R-:W-:Y:S01]  /*03c0*/  @!P6 FMUL R18, R18, 16777216 ;  /* 0x4b8000001212e820 */ /* 0x000fe20000400000 */
[--C-:B---3--:R-:W-:Y:S01]  /*03d0*/  FADD R7, R7, R11.reuse ;  /* 0x0000000b07077221 */ /* 0x108fe20000000000 */
[----:B------:R0:W2:Y:S01]  /*03e0*/  MUFU.RCP R17, R16 ;  /* 0x0000001000117308 */ /* 0x0000a20000001000 */
[--C-:B------:R-:W-:Y:S01]  /*03f0*/  FADD R6, R6, R10.reuse ;  /* 0x0000000a06067221 */ /* 0x100fe20000000000 */
[----:B----4-:R-:W-:Y:S01]  /*0400*/  FADD R11, R15, R11 ;  /* 0x0000000b0f0b7221 */ /* 0x010fe20000000000 */
[----:B------:R-:W-:Y:S02]  /*0410*/  FADD R10, R14, R10 ;  /* 0x0000000a0e0a7221 */ /* 0x000fe40000000000 */
[----:B------:R-:W3:Y:S01]  /*0420*/  LDC.64 R14, c[0x0][0x230] ;  /* 0x00008c00ff0e7b82 */ /* 0x000ee20000000a00 */
[----:B0-----:R-:W-:Y:S01]  /*0430*/  FMUL R16, R2, R25 ;  /* 0x0000001902107220 */ /* 0x001fe20000400000 */
[----:B-1----:R-:W-:-:S06]  /*0440*/  FMUL R2, R19, R18 ;  /* 0x0000001213027220 */ /* 0x002fcc0000400000 */
[----:B------:R-:W0:Y:S01]  /*0450*/  LDC.64 R18, c[0x0][0x238] ;  /* 0x00008e00ff127b82 */ /* 0x000e220000000a00 */
[----:B------:R-:W-:Y:S01]  /*0460*/  @!P3 FMUL R28, R28, 16777216 ;  /* 0x4b8000001c1cb820 */ /* 0x000fe20000400000 */
[--C-:B------:R-:W-:Y:S01]  /*0470*/  FADD R5, R5, R9.reuse ;  /* 0x0000000905057221 */ /* 0x100fe20000000000 */
[----:B------:R-:W-:Y:S01]  /*0480*/  FADD R9, R13, R9 ;  /* 0x000000090d097221 */ /* 0x000fe20000000000 */
[--C-:B------:R-:W-:Y:S01]  /*0490*/  FADD R4, R4, R8.reuse ;  /* 0x0000000804047221 */ /* 0x100fe20000000000 */
[----:B------:R-:W-:Y:S01]  /*04a0*/  FADD R8, R12, R8 ;  /* 0x000000080c087221 */ /* 0x000fe20000000000 */
[----:B--2---:R-:W-:Y:S01]  /*04b0*/  FMUL R17, R17, R28 ;  /* 0x0000001c11117220 */ /* 0x004fe20000400000 */
[C---:B-----5:R-:W-:Y:S01]  /*04c0*/  FADD R25, -R22.reuse, R10 ;  /* 0x0000000a16197221 */ /* 0x060fe20000000100 */
[----:B------:R-:W-:Y:S01]  /*04d0*/  FADD R29, -R22, R6 ;  /* 0x00000006161d7221 */ /* 0x000fe20000000100 */
[----:B------:R-:W-:Y:S02]  /*04e0*/  FADD R22, -R21, R9 ;  /* 0x0000000915167221 */ /* 0x000fe40000000100 */
[----:B------:R-:W-:Y:S01]  /*04f0*/  FMUL R25, R25, R16 ;  /* 0x0000001019197220 */ /* 0x000fe20000400000 */
[----:B---3--:R-:W-:-:S04]  /*0500*/  IMAD.WIDE R12, R24, 0x4, R14 ;  /* 0x00000004180c7825 */ /* 0x008fc800078e020e */
[----:B------:R-:W-:Y:S01]  /*0510*/  FMUL R29, R29, R16 ;  /* 0x000000101d1d7220 */ /* 0x000fe20000400000 */
[----:B------:R-:W-:Y:S01]  /*0520*/  FMUL R22, R22, R17 ;  /* 0x0000001116167220 */ /* 0x000fe20000400000 */
[----:B------:R-:W2:Y:S01]  /*0530*/  LDG.E.EL.128 R12, desc[UR4][R12.64] ;  /* 0x000000040c0c7981 */ /* 0x000ea2000c2e1d00 */
[----:B0-----:R-:W-:-:S04]  /*0540*/  IMAD.WIDE R18, R24, 0x4, R18 ;  /* 0x0000000418127825 */ /* 0x001fc800078e0212 */
[----:B------:R-:W-:-:S04]  /*0550*/  FADD R24, -R21, R5 ;  /* 0x0000000515187221 */ /* 0x000fc80000000100 */
[----:B------:R-:W-:Y:S02]  /*0560*/  FMUL R24, R24, R17 ;  /* 0x0000001118187220 */ /* 0x000fe40000400000 */
[----:B------:R-:W2:Y:S04]  /*0570*/  LDG.E.EL.128 R16, desc[UR4][R18.64] ;  /* 0x0000000412107981 */ /* 0x000ea8000c2e1d00 */
[----:B------:R-:W-:Y:S04]  /*0580*/  STG.E.128 desc[UR4][R26.64], R8 ;  /* 0x000000081a007986 */ /* 0x000fe8000c101d04 */
[----:B------:R-:W-:Y:S01]  /*0590*/  STG.E.128 desc[UR4][R26.64+0x800], R4 ;  /* 0x000800041a007986 */ /* 0x000fe2000c101d04 */
[C-C-:B--2---:R-:W-:Y:S01]  /*05a0*/  FFMA R21, R13.reuse, R22, R17.reuse ;  /* 0x000000160d157223 */ /* 0x144fe20000000011 */
[----:B------:R-:W-:Y:S01]  /*05b0*/  FFMA R13, R13, R24, R17 ;  /* 0x000000180d0d7223 */ /* 0x000fe20000000011 */
[----:B------:R-:W-:-:S02]  /*05c0*/  FFMA R22, R14, R25, R18 ;  /* 0x000000190e167223 */ /* 0x000fc40000000012 */
[----:B------:R-:W0:Y:S01]  /*05d0*/  LDC.64 R24, c[0x0][0x240] ;  /* 0x00009000ff187b82 */ /* 0x000e220000000a00 */
[----:B------:R-:W-:Y:S01]  /*05e0*/  FFMA R14, R14, R29, R18 ;  /* 0x0000001d0e0e7223 */ /* 0x000fe20000000012 */
[C---:B------:R-:W-:Y:S01]  /*05f0*/  FADD R29, -R20.reuse, R8 ;  /* 0x00000008141d7221 */ /* 0x040fe20000000100 */
[----:B------:R-:W-:-:S03]  /*0600*/  FADD R17, -R20, R4 ;  /* 0x0000000414117221 */ /* 0x000fc60000000100 */
[-C--:B------:R-:W-:Y:S01]  /*0610*/  FMUL R29, R29, R0.reuse ;  /* 0x000000001d1d7220 */ /* 0x080fe20000400000 */
[----:B------:R-:W-:Y:S01]  /*0620*/  FMUL R17, R17, R0 ;  /* 0x0000000011117220 */ /* 0x000fe20000400000 */
[C---:B------:R-:W-:Y:S01]  /*0630*/  FADD R0, -R23.reuse, R11 ;  /* 0x0000000b17007221 */ /* 0x040fe20000000100 */
[----:B------:R-:W-:-:S03]  /*0640*/  FADD R23, -R23, R7 ;  /* 0x0000000717177221 */ /* 0x000fc60000000100 */
[-C--:B------:R-:W-:Y:S01]  /*0650*/  FMUL R0, R0, R2.reuse ;  /* 0x0000000200007220 */ /* 0x080fe20000400000 */
[----:B------:R-:W-:Y:S01]  /*0660*/  FMUL R2, R23, R2 ;  /* 0x0000000217027220 */ /* 0x000fe20000400000 */
[C-C-:B------:R-:W-:Y:S01]  /*0670*/  FFMA R20, R12.reuse, R29, R16.reuse ;  /* 0x0000001d0c147223 */ /* 0x140fe20000000010 */
[----:B------:R-:W-:Y:S01]  /*0680*/  FFMA R12, R12, R17, R16 ;  /* 0x000000110c0c7223 */ /* 0x000fe20000000010 */
[C-C-:B------:R-:W-:Y:S01]  /*0690*/  FFMA R23, R15.reuse, R0, R19.reuse ;  /* 0x000000000f177223 */ /* 0x140fe20000000013 */
[----:B------:R-:W-:Y:S01]  /*06a0*/  FFMA R15, R15, R2, R19 ;  /* 0x000000020f0f7223 */ /* 0x000fe20000000013 */
[----:B0-----:R-:W-:-:S05]  /*06b0*/  IMAD.WIDE R24, R3, 0x4, R24 ;  /* 0x0000000403187825 */ /* 0x001fca00078e0218 */
[----:B------:R-:W-:Y:S04]  /*06c0*/  STG.E.128 desc[UR4][R24.64], R20 ;  /* 0x0000001418007986 */ /* 0x000fe8000c101d04 */
[----:B------:R-:W-:Y:S01]  /*06d0*/  STG.E.128 desc[UR4][R24.64+0x800], R12 ;  /* 0x0008000c18007986 */ /* 0x000fe2000c101d04 */
[----:B------:R-:W-:Y:S05]  /*06e0*/  EXIT ;  /* 0x000000000000794d */ /* 0x000fea0003800000 */
.L_x_0:
[----:B------:R-:W-:-:S00]  /*06f0*/  BRA `(.L_x_0) ;  /* 0xfffffffc00fc7947 */ /* 0x000fc0000383ffff */
[----:B------:R-:W-:-:S00]  /*0700*/  NOP ;  /* 0x0000000000007918 */ /* 0x000fc00000000000 */
[----:B------:R-:W-:-:S00]  /*0710*/  NOP ;  /* 0x0000000000007918 */ /* 0x000fc00000000000 */
[----:B------:R-:W-:-:S00]  /*0720*/  NOP ;  /* 0x0000000000007918 */ /* 0x000fc00000000000 */
[----:B------:R-:W-:-:S00]  /*0730*/  NOP ;  /* 0x0000000000007918 */ /* 0x000fc00000000000 */
[----:B------:R-:W-:-:S00]  /*0740*/  NOP ;  /* 0x0000000000007918 */ /* 0x000fc00000000000 */
[----:B------:R-:W-:-:S00]  /*0750*/  NOP ;  /* 0x0000000000007918 */ /* 0x000fc00000000000 */
[----:B------:R-:W-:-:S00]  /*0760*/  NOP ;  /* 0x0000000000007918 */ /* 0x000fc00000000000 */
[----:B------:R-:W-:-:S00]  /*0770*/  NOP ;  /* 0x0000000000007918 */ /* 0x000fc00000000000 */
.L_x_1:


//--------------------- .nv.global.init           --------------------------
	.section	.nv.global.init,"aw",@progbits
.nv.global.init:
	.type		_$_str,@object
	.size		_$_str,(_$_str_$_2 - _$_str)
_$_str:
        /*0000*/ 	.byte	0x5f, 0x5f, 0x43, 0x55, 0x44, 0x41, 0x5f, 0x46, 0x54, 0x5a, 0x00
	.type		_$_str_$_2,@object
	.size		_$_str_$_2,(.L_1 - _$_str_$_2)
_$_str_$_2:
        /*000b*/ 	.byte	0x5f, 0x5f, 0x43, 0x55, 0x44, 0x41, 0x5f, 0x50, 0x52, 0x45, 0x43, 0x5f, 0x53, 0x51, 0x52, 0x54
        /*001b*/ 	.byte	0x00
.L_1:


//--------------------- .nv.constant0.triton_poi_fused__native_batch_norm_legit_no_training_convolution_19 --------------------------
	.section	.nv.constant0.triton_poi_fused__native_batch_norm_legit_no_training_convolution_19,"a",@progbits
	.sectionflags	@""
	.align	4
.nv.constant0.triton_poi_fused__native_batch_norm_legit_no_training_convolution_19:
	.zero		588
